	.headerflags	@"EF_CUDA_TEXMODE_UNIFIED EF_CUDA_64BIT_ADDRESS EF_CUDA_ACCELERATORS EF_CUDA_SM90 EF_CUDA_VIRTUAL_SM(EF_CUDA_SM90)"
	.elftype	@"ET_EXEC"


//--------------------- .nv.info                  --------------------------
	.section	.nv.info,"",@"SHT_CUDA_INFO"
	.align	4


	//----- nvinfo : EIATTR_REGCOUNT
	.align		4
        /*0000*/ 	.byte	0x04, 0x2f
        /*0002*/ 	.short	(.L_3 - .L_2)
	.align		4
.L_2:
        /*0004*/ 	.word	index@(triton_poi_fused__native_batch_norm_legit_no_training_rrelu_with_noise_functional_0)
        /*0008*/ 	.word	0x00000016


	//----- nvinfo : EIATTR_MIN_STACK_SIZE
	.align		4
.L_3:
        /*000c*/ 	.byte	0x04, 0x12
        /*000e*/ 	.short	(.L_5 - .L_4)
	.align		4
.L_4:
        /*0010*/ 	.word	index@(triton_poi_fused__native_batch_norm_legit_no_training_rrelu_with_noise_functional_0)
        /*0014*/ 	.word	0x00000000


	//----- nvinfo : EIATTR_FRAME_SIZE
	.align		4
.L_5:
        /*0018*/ 	.byte	0x04, 0x11
        /*001a*/ 	.short	(.L_7 - .L_6)
	.align		4
.L_6:
        /*001c*/ 	.word	index@(triton_poi_fused__native_batch_norm_legit_no_training_rrelu_with_noise_functional_0)
        /*0020*/ 	.word	0x00000000


	//----- nvinfo : EIATTR_MIN_STACK_SIZE
	.align		4
.L_7:
        /*0024*/ 	.byte	0x04, 0x12
        /*0026*/ 	.short	(.L_9 - .L_8)
	.align		4
.L_8:
        /*0028*/ 	.word	index@(triton_poi_fused__native_batch_norm_legit_no_training_rrelu_with_noise_functional_0)
        /*002c*/ 	.word	0x00000000
.L_9:


//--------------------- .nv.info.triton_poi_fused__native_batch_norm_legit_no_training_rrelu_with_noise_functional_0 --------------------------
	.section	.nv.info.triton_poi_fused__native_batch_norm_legit_no_training_rrelu_with_noise_functional_0,"",@"SHT_CUDA_INFO"
	.sectionflags	@""
	.align	4


	//----- nvinfo : EIATTR_CUDA_API_VERSION
	.align		4
        /*0000*/ 	.byte	0x04, 0x37
        /*0002*/ 	.short	(.L_11 - .L_10)
.L_10:
        /*0004*/ 	.word	0x0000007c


	//----- nvinfo : EIATTR_KPARAM_INFO
	.align		4
.L_11:
        /*0008*/ 	.byte	0x04, 0x17
        /*000a*/ 	.short	(.L_13 - .L_12)
.L_12:
        /*000c*/ 	.word	0x00000000
        /*0010*/ 	.short	0x0006
        /*0012*/ 	.short	0x0030
        /*0014*/ 	.byte	0x00, 0xf0, 0x11, 0x00


	//----- nvinfo : EIATTR_KPARAM_INFO
	.align		4
.L_13:
        /*0018*/ 	.byte	0x04, 0x17
        /*001a*/ 	.short	(.L_15 - .L_14)
.L_14:
        /*001c*/ 	.word	0x00000000
        /*0020*/ 	.short	0x0005
        /*0022*/ 	.short	0x0028
        /*0024*/ 	.byte	0x00, 0xf4, 0x21, 0x00


	//----- nvinfo : EIATTR_KPARAM_INFO
	.align		4
.L_15:
        /*0028*/ 	.byte	0x04, 0x17
        /*002a*/ 	.short	(.L_17 - .L_16)
.L_16:
        /*002c*/ 	.word	0x00000000
        /*0030*/ 	.short	0x0004
        /*0032*/ 	.short	0x0020
        /*0034*/ 	.byte	0x00, 0xf4, 0x21, 0x00


	//----- nvinfo : EIATTR_KPARAM_INFO
	.align		4
.L_17:
        /*0038*/ 	.byte	0x04, 0x17
        /*003a*/ 	.short	(.L_19 - .L_18)
.L_18:
        /*003c*/ 	.word	0x00000000
        /*0040*/ 	.short	0x0003
        /*0042*/ 	.short	0x0018
        /*0044*/ 	.byte	0x00, 0xf4, 0x21, 0x00


	//----- nvinfo : EIATTR_KPARAM_INFO
	.align		4
.L_19:
        /*0048*/ 	.byte	0x04, 0x17
        /*004a*/ 	.short	(.L_21 - .L_20)
.L_20:
        /*004c*/ 	.word	0x00000000
        /*0050*/ 	.short	0x0002
        /*0052*/ 	.short	0x0010
        /*0054*/ 	.byte	0x00, 0xf4, 0x21, 0x00


	//----- nvinfo : EIATTR_KPARAM_INFO
	.align		4
.L_21:
        /*0058*/ 	.byte	0x04, 0x17
        /*005a*/ 	.short	(.L_23 - .L_22)
.L_22:
        /*005c*/ 	.word	0x00000000
        /*0060*/ 	.short	0x0001
        /*0062*/ 	.short	0x0008
        /*0064*/ 	.byte	0x00, 0xf4, 0x21, 0x00


	//----- nvinfo : EIATTR_KPARAM_INFO
	.align		4
.L_23:
        /*0068*/ 	.byte	0x04, 0x17
        /*006a*/ 	.short	(.L_25 - .L_24)
.L_24:
        /*006c*/ 	.word	0x00000000
        /*0070*/ 	.short	0x0000
        /*0072*/ 	.short	0x0000
        /*0074*/ 	.byte	0x00, 0xf4, 0x21, 0x00


	//----- nvinfo : EIATTR_SPARSE_MMA_MASK
	.align		4
.L_25:
        /*0078*/ 	.byte	0x03, 0x50
        /*007a*/ 	.short	0x0000


	//----- nvinfo : EIATTR_MAXREG_COUNT
	.align		4
        /*007c*/ 	.byte	0x03, 0x1b
        /*007e*/ 	.short	0x00ff


	//----- nvinfo : EIATTR_EXIT_INSTR_OFFSETS
	.align		4
        /*0080*/ 	.byte	0x04, 0x1c
        /*0082*/ 	.short	(.L_27 - .L_26)


	//   ....[0]....
.L_26:
        /*0084*/ 	.word	0x00000480


	//   ....[1]....
        /*0088*/ 	.word	0x000004a0


	//----- nvinfo : EIATTR_REQNTID
	.align		4
.L_27:
        /*008c*/ 	.byte	0x04, 0x10
        /*008e*/ 	.short	(.L_29 - .L_28)
.L_28:
        /*0090*/ 	.word	0x00000080
        /*0094*/ 	.word	0x00000001
        /*0098*/ 	.word	0x00000001


	//----- nvinfo : EIATTR_CBANK_PARAM_SIZE
	.align		4
.L_29:
        /*009c*/ 	.byte	0x03, 0x19
        /*009e*/ 	.short	0x0034


	//----- nvinfo : EIATTR_PARAM_CBANK
	.align		4
        /*00a0*/ 	.byte	0x04, 0x0a
        /*00a2*/ 	.short	(.L_31 - .L_30)
	.align		4
.L_30:
        /*00a4*/ 	.word	index@(.nv.constant0.triton_poi_fused__native_batch_norm_legit_no_training_rrelu_with_noise_functional_0)
        /*00a8*/ 	.short	0x0210
        /*00aa*/ 	.short	0x0034


	//----- nvinfo : EIATTR_SW_WAR
	.align		4
.L_31:
        /*00ac*/ 	.byte	0x04, 0x36
        /*00ae*/ 	.short	(.L_33 - .L_32)
.L_32:
        /*00b0*/ 	.word	0x00000008
.L_33:


//--------------------- .nv.callgraph             --------------------------
	.section	.nv.callgraph,"",@"SHT_CUDA_CALLGRAPH"
	.align	4
	.sectionentsize	8
	.align		4
        /*0000*/ 	.word	0x00000000
	.align		4
        /*0004*/ 	.word	0xffffffff
	.align		4
        /*0008*/ 	.word	0x00000000
	.align		4
        /*000c*/ 	.word	0xfffffffe
	.align		4
        /*0010*/ 	.word	0x00000000
	.align		4
        /*0014*/ 	.word	0xfffffffd
	.align		4
        /*0018*/ 	.word	0x00000000
	.align		4
        /*001c*/ 	.word	0xfffffffc


//--------------------- .nv.constant4             --------------------------
	.section	.nv.constant4,"a",@progbits
	.align	8
	.align		8
.nv.constant4:
        /*0000*/ 	.dword	_$_str
	.align		8
        /*0008*/ 	.dword	_$_str_$_2


//--------------------- .text.triton_poi_fused__native_batch_norm_legit_no_training_rrelu_with_noise_functional_0 --------------------------
	.section	.text.triton_poi_fused__native_batch_norm_legit_no_training_rrelu_with_noise_functional_0,"ax",@progbits
	.align	128
        .global         triton_poi_fused__native_batch_norm_legit_no_training_rrelu_with_noise_functional_0
        .type           triton_poi_fused__native_batch_norm_legit_no_training_rrelu_with_noise_functional_0,@function
        .size           triton_poi_fused__native_batch_norm_legit_no_training_rrelu_with_noise_functional_0,(.L_x_1 - triton_poi_fused__native_batch_norm_legit_no_training_rrelu_with_noise_functional_0)
        .other          triton_poi_fused__native_batch_norm_legit_no_training_rrelu_with_noise_functional_0,@"STO_CUDA_ENTRY STV_DEFAULT"
triton_poi_fused__native_batch_norm_legit_no_training_rrelu_with_noise_functional_0:
.text.triton_poi_fused__native_batch_norm_legit_no_training_rrelu_with_noise_functional_0:
[----:B------:R-:W0:Y:S01]  /*0000*/  LDC R1, c[0x0][0x28] ;  /* 0x00000a00ff017b82 */ /* 0x000e220000000800 */
[----:B------:R-:W1:Y:S07]  /*0010*/  S2R R0, SR_TID.X ;  /* 0x0000000000007919 */ /* 0x000e6e0000002100 */
[----:B------:R-:W2:Y:S01]  /*0020*/  LDC.64 R8, c[0x0][0x228] ;  /* 0x00008a00ff087b82 */ /* 0x000ea20000000a00 */
[----:B------:R-:W-:Y:S01]  /*0030*/  ULDC.64 UR4, c[0x0][0x208] ;  /* 0x0000820000047ab9 */ /* 0x000fe20000000a00 */
[----:B------:R-:W3:Y:S06]  /*0040*/  S2R R5, SR_CTAID.X ;  /* 0x0000000000057919 */ /* 0x000eec0000002500 */
[----:B------:R-:W4:Y:S08]  /*0050*/  LDC.64 R12, c[0x0][0x218] ;  /* 0x00008600ff0c7b82 */ /* 0x000f300000000a00 */
[----:B------:R-:W5:Y:S08]  /*0060*/  LDC.64 R14, c[0x0][0x220] ;  /* 0x00008800ff0e7b82 */ /* 0x000f700000000a00 */
[----:B------:R-:W4:Y:S01]  /*0070*/  LDC.64 R16, c[0x0][0x230] ;  /* 0x00008c00ff107b82 */ /* 0x000f220000000a00 */
[----:B-1----:R-:W-:-:S07]  /*0080*/  SHF.L.U32 R0, R0, 0x1, RZ ;  /* 0x0000000100007819 */ /* 0x002fce00000006ff */
[----:B------:R-:W1:Y:S01]  /*0090*/  LDC.64 R18, c[0x0][0x238] ;  /* 0x00008e00ff127b82 */ /* 0x000e620000000a00 */
[----:B---3--:R-:W-:Y:S02]  /*00a0*/  SHF.R.S32.HI R3, RZ, 0x17, R5 ;  /* 0x00000017ff037819 */ /* 0x008fe40000011405 */
[----:B------:R-:W-:Y:S02]  /*00b0*/  LOP3.LUT R0, R0, 0xfe, RZ, 0xc0, !PT ;  /* 0x000000fe00007812 */ /* 0x000fe400078ec0ff */
[----:B------:R-:W-:Y:S02]  /*00c0*/  SGXT R3, R3, 0x1 ;  /* 0x000000010303781a */ /* 0x000fe40000000200 */
[----:B------:R-:W-:Y:S02]  /*00d0*/  LEA R0, R5, R0, 0x8 ;  /* 0x0000000005007211 */ /* 0x000fe400078e40ff */
[----:B------:R-:W-:Y:S02]  /*00e0*/  CS2R R4, SRZ ;  /* 0x0000000000047805 */ /* 0x000fe4000001ff00 */
[----:B------:R-:W-:-:S02]  /*00f0*/  LEA.HI R3, R3, R0, RZ, 0x4 ;  /* 0x0000000003037211 */ /* 0x000fc400078f20ff */
[----:B------:R-:W-:Y:S02]  /*0100*/  ISETP.GE.AND P0, PT, R0, 0x100, PT ;  /* 0x000001000000780c */ /* 0x000fe40003f06270 */
[----:B------:R-:W-:-:S04]  /*0110*/  SHF.R.S32.HI R3, RZ, 0x4, R3 ;  /* 0x00000004ff037819 */ /* 0x000fc80000011403 */
[----:B------:R-:W-:-:S04]  /*0120*/  LEA.HI R2, R3, R3, RZ, 0x2 ;  /* 0x0000000303027211 */ /* 0x000fc800078f10ff */
[----:B------:R-:W-:-:S04]  /*0130*/  LOP3.LUT R2, R2, 0xfffffffc, RZ, 0xc0, !PT ;  /* 0xfffffffc02027812 */ /* 0x000fc800078ec0ff */
[----:B------:R-:W-:-:S05]  /*0140*/  IADD3 R11, R3, -R2, RZ ;  /* 0x80000002030b7210 */ /* 0x000fca0007ffe0ff */
[----:B--2---:R-:W-:-:S05]  /*0150*/  IMAD.WIDE R8, R11, 0x4, R8 ;  /* 0x000000040b087825 */ /* 0x004fca00078e0208 */
[----:B------:R-:W2:Y:S04]  /*0160*/  @!P0 LDG.E.EL R4, desc[UR4][R8.64] ;  /* 0x0000000408048981 */ /* 0x000ea8000c2e1900 */
[----:B------:R3:W2:Y:S01]  /*0170*/  @!P0 LDG.E.EL R5, desc[UR4][R8.64] ;  /* 0x0000000408058981 */ /* 0x0006a2000c2e1900 */
[----:B------:R-:W-:Y:S02]  /*0180*/  CS2R R6, SRZ ;  /* 0x0000000000067805 */ /* 0x000fe4000001ff00 */
[----:B------:R-:W-:Y:S01]  /*0190*/  CS2R R2, SRZ ;  /* 0x0000000000027805 */ /* 0x000fe2000001ff00 */
[----:B----4-:R-:W-:-:S04]  /*01a0*/  IMAD.WIDE R12, R0, 0x4, R12 ;  /* 0x00000004000c7825 */ /* 0x010fc800078e020c */
[C---:B-----5:R-:W-:Y:S01]  /*01b0*/  IMAD.WIDE R14, R11.reuse, 0x4, R14 ;  /* 0x000000040b0e7825 */ /* 0x060fe200078e020e */
[----:B------:R-:W4:Y:S01]  /*01c0*/  @!P0 LDG.E.64 R2, desc[UR4][R12.64] ;  /* 0x000000040c028981 */ /* 0x000f22000c1e1b00 */
[----:B---3--:R-:W-:Y:S02]  /*01d0*/  CS2R R8, SRZ ;  /* 0x0000000000087805 */ /* 0x008fe4000001ff00 */
[C---:B0-----:R-:W-:Y:S01]  /*01e0*/  IMAD.WIDE R16, R11.reuse, 0x4, R16 ;  /* 0x000000040b107825 */ /* 0x041fe200078e0210 */
[----:B------:R-:W4:Y:S03]  /*01f0*/  @!P0 LDG.E.EL R7, desc[UR4][R14.64] ;  /* 0x000000040e078981 */ /* 0x000f26000c2e1900 */
[----:B-1----:R-:W-:Y:S01]  /*0200*/  IMAD.WIDE R18, R11, 0x4, R18 ;  /* 0x000000040b127825 */ /* 0x002fe200078e0212 */
[----:B------:R0:W3:Y:S01]  /*0210*/  @!P0 LDG.E.EL R6, desc[UR4][R14.64] ;  /* 0x000000040e068981 */ /* 0x0000e2000c2e1900 */
[----:B------:R-:W-:-:S03]  /*0220*/  CS2R R10, SRZ ;  /* 0x00000000000a7805 */ /* 0x000fc6000001ff00 */
[----:B------:R-:W5:Y:S04]  /*0230*/  @!P0 LDG.E.EL R9, desc[UR4][R18.64] ;  /* 0x0000000412098981 */ /* 0x000f68000c2e1900 */
[----:B------:R-:W5:Y:S04]  /*0240*/  @!P0 LDG.E.EL R10, desc[UR4][R16.64] ;  /* 0x00000004100a8981 */ /* 0x000f68000c2e1900 */
[----:B------:R-:W3:Y:S04]  /*0250*/  @!P0 LDG.E.EL R11, desc[UR4][R16.64] ;  /* 0x00000004100b8981 */ /* 0x000ee8000c2e1900 */
[----:B------:R-:W3:Y:S01]  /*0260*/  @!P0 LDG.E.EL R8, desc[UR4][R18.64] ;  /* 0x0000000412088981 */ /* 0x000ee2000c2e1900 */
[----:B0-----:R-:W-:Y:S01]  /*0270*/  HFMA2.MMA R14, -RZ, RZ, 1.625, 0 ;  /* 0x3e800000ff0e7435 */ /* 0x001fe200000001ff */
[----:B--2---:R-:W-:Y:S01]  /*0280*/  FADD R4, R4, 9.9999997473787516356e-06 ;  /* 0x3727c5ac04047421 */ /* 0x004fe20000000000 */
[----:B------:R-:W-:-:S03]  /*0290*/  FADD R5, R5, 9.9999997473787516356e-06 ;  /* 0x3727c5ac05057421 */ /* 0x000fc60000000000 */
[----:B------:R-:W0:Y:S08]  /*02a0*/  MUFU.SQRT R12, R4 ;  /* 0x00000004000c7308 */ /* 0x000e300000002000 */
[----:B------:R-:W1:Y:S01]  /*02b0*/  MUFU.SQRT R13, R5 ;  /* 0x00000005000d7308 */ /* 0x000e620000002000 */
[C---:B0-----:R-:W-:Y:S02]  /*02c0*/  FSETP.GT.AND P1, PT, R12.reuse, 8.50705917302346158658e+37, PT ;  /* 0x7e8000000c00780b */ /* 0x041fe40003f24000 */
[----:B------:R-:W-:-:S02]  /*02d0*/  FSETP.GEU.AND P3, PT, R12, 1.175494350822287508e-38, PT ;  /* 0x008000000c00780b */ /* 0x000fc40003f6e000 */
[C---:B-1----:R-:W-:Y:S02]  /*02e0*/  FSETP.GT.AND P2, PT, R13.reuse, 8.50705917302346158658e+37, PT ;  /* 0x7e8000000d00780b */ /* 0x042fe40003f44000 */
[----:B------:R-:W-:-:S07]  /*02f0*/  FSETP.GEU.AND P4, PT, R13, 1.175494350822287508e-38, PT ;  /* 0x008000000d00780b */ /* 0x000fce0003f8e000 */
[----:B------:R-:W-:-:S04]  /*0300*/  @P1 FMUL R12, R12, 0.25 ;  /* 0x3e8000000c0c1820 */ /* 0x000fc80000400000 */
[----:B------:R-:W-:Y:S01]  /*0310*/  @!P3 FMUL R12, R12, 16777216 ;  /* 0x4b8000000c0cb820 */ /* 0x000fe20000400000 */
[----:B------:R-:W-:-:S04]  /*0320*/  @P2 FMUL R13, R13, 0.25 ;  /* 0x3e8000000d0d2820 */ /* 0x000fc80000400000 */
[----:B------:R-:W-:Y:S01]  /*0330*/  @!P4 FMUL R13, R13, 16777216 ;  /* 0x4b8000000d0dc820 */ /* 0x000fe20000400000 */
[----:B------:R-:W0:Y:S01]  /*0340*/  MUFU.RCP R12, R12 ;  /* 0x0000000c000c7308 */ /* 0x000e220000001000 */
[----:B------:R-:W-:-:S07]  /*0350*/  FSEL R5, R14, 1, P1 ;  /* 0x3f8000000e057808 */ /* 0x000fce0000800000 */
[----:B------:R-:W1:Y:S01]  /*0360*/  MUFU.RCP R13, R13 ;  /* 0x0000000d000d7308 */ /* 0x000e620000001000 */
[----:B------:R-:W-:Y:S01]  /*0370*/  FSEL R14, R14, 1, P2 ;  /* 0x3f8000000e0e7808 */ /* 0x000fe20001000000 */
[----:B------:R-:W-:-:S04]  /*0380*/  @!P3 FMUL R5, R5, 16777216 ;  /* 0x4b8000000505b820 */ /* 0x000fc80000400000 */
[----:B------:R-:W-:Y:S01]  /*0390*/  @!P4 FMUL R14, R14, 16777216 ;  /* 0x4b8000000e0ec820 */ /* 0x000fe20000400000 */
[----:B0-----:R-:W-:Y:S01]  /*03a0*/  FMUL R4, R12, R5 ;  /* 0x000000050c047220 */ /* 0x001fe20000400000 */
[----:B----4-:R-:W-:Y:S01]  /*03b0*/  FADD R7, -R7, R2 ;  /* 0x0000000207077221 */ /* 0x010fe20000000100 */
[----:B---3--:R-:W-:Y:S02]  /*03c0*/  FADD R6, -R6, R3 ;  /* 0x0000000306067221 */ /* 0x008fe40000000100 */
[----:B------:R-:W0:Y:S01]  /*03d0*/  LDC.64 R2, c[0x0][0x210] ;  /* 0x00008400ff027b82 */ /* 0x000e220000000a00 */
[----:B-1----:R-:W-:Y:S01]  /*03e0*/  FMUL R5, R13, R14 ;  /* 0x0000000e0d057220 */ /* 0x002fe20000400000 */
[----:B------:R-:W-:-:S03]  /*03f0*/  FMUL R4, R7, R4 ;  /* 0x0000000407047220 */ /* 0x000fc60000400000 */
[----:B------:R-:W-:Y:S01]  /*0400*/  FMUL R5, R6, R5 ;  /* 0x0000000506057220 */ /* 0x000fe20000400000 */
[----:B-----5:R-:W-:-:S03]  /*0410*/  FFMA R4, R4, R10, R9 ;  /* 0x0000000a04047223 */ /* 0x020fc60000000009 */
[----:B------:R-:W-:Y:S02]  /*0420*/  FFMA R5, R5, R11, R8 ;  /* 0x0000000b05057223 */ /* 0x000fe40000000008 */
[----:B------:R-:W-:-:S03]  /*0430*/  FSETP.GT.AND P1, PT, R4, RZ, PT ;  /* 0x000000ff0400720b */ /* 0x000fc60003f24000 */
[----:B------:R-:W-:Y:S01]  /*0440*/  FSETP.GT.AND P2, PT, R5, RZ, PT ;  /* 0x000000ff0500720b */ /* 0x000fe20003f44000 */
[----:B0-----:R-:W-:-:S09]  /*0450*/  IMAD.WIDE R2, R0, 0x4, R2 ;  /* 0x0000000400027825 */ /* 0x001fd200078e0202 */
[----:B------:R-:W-:-:S03]  /*0460*/  @!P1 FMUL R4, R4, 0.22916667163372039795 ;  /* 0x3e6aaaab04049820 */ /* 0x000fc60000400000 */
[----:B------:R-:W-:Y:S01]  /*0470*/  @!P2 FMUL R5, R5, 0.22916667163372039795 ;  /* 0x3e6aaaab0505a820 */ /* 0x000fe20000400000 */
[----:B------:R-:W-:Y:S06]  /*0480*/  @P0 EXIT ;  /* 0x000000000000094d */ /* 0x000fec0003800000 */
[----:B------:R-:W-:Y:S01]  /*0490*/  STG.E.64 desc[UR4][R2.64], R4 ;  /* 0x0000000402007986 */ /* 0x000fe2000c101b04 */
[----:B------:R-:W-:Y:S05]  /*04a0*/  EXIT ;  /* 0x000000000000794d */ /* 0x000fea0003800000 */
.L_x_0:
[----:B------:R-:W-:-:S00]  /*04b0*/  BRA `(.L_x_0) ;  /* 0xfffffffc00fc7947 */ /* 0x000fc0000383ffff */
[----:B------:R-:W-:-:S00]  /*04c0*/  NOP ;  /* 0x0000000000007918 */ /* 0x000fc00000000000 */
        /* <DEDUP_REMOVED lines=11> */
.L_x_1:


//--------------------- .nv.global.init           --------------------------
	.section	.nv.global.init,"aw",@progbits
.nv.global.init:
	.type		_$_str,@object
	.size		_$_str,(_$_str_$_2 - _$_str)
_$_str:
        /*0000*/ 	.byte	0x5f, 0x5f, 0x43, 0x55, 0x44, 0x41, 0x5f, 0x46, 0x54, 0x5a, 0x00
	.type		_$_str_$_2,@object
	.size		_$_str_$_2,(.L_1 - _$_str_$_2)
_$_str_$_2:
        /*000b*/ 	.byte	0x5f, 0x5f, 0x43, 0x55, 0x44, 0x41, 0x5f, 0x50, 0x52, 0x45, 0x43, 0x5f, 0x53, 0x51, 0x52, 0x54
        /*001b*/ 	.byte	0x00
.L_1:


//--------------------- .nv.constant0.triton_poi_fused__native_batch_norm_legit_no_training_rrelu_with_noise_functional_0 --------------------------
	.section	.nv.constant0.triton_poi_fused__native_batch_norm_legit_no_training_rrelu_with_noise_functional_0,"a",@progbits
	.sectionflags	@""
	.align	4
.nv.constant0.triton_poi_fused__native_batch_norm_legit_no_training_rrelu_with_noise_functional_0:
	.zero		580
